	.headerflags	@"EF_CUDA_TEXMODE_UNIFIED EF_CUDA_64BIT_ADDRESS EF_CUDA_SM86 EF_CUDA_VIRTUAL_SM(EF_CUDA_SM86)"
	.elftype	@"ET_EXEC"


//--------------------- .nv.info                  --------------------------
	.section	.nv.info,"",@"SHT_CUDA_INFO"
	.align	4


	//----- nvinfo : EIATTR_REGCOUNT
	.align		4
        /*0000*/ 	.byte	0x04, 0x2f
        /*0002*/ 	.short	(.L_5 - .L_4)
	.align		4
.L_4:
        /*0004*/ 	.word	index@(triton__0d1d2d3d4d5d6d7d8de9de)
        /*0008*/ 	.word	0x00000049


	//----- nvinfo : EIATTR_MAX_STACK_SIZE
	.align		4
.L_5:
        /*000c*/ 	.byte	0x04, 0x23
        /*000e*/ 	.short	(.L_7 - .L_6)
	.align		4
.L_6:
        /*0010*/ 	.word	index@(triton__0d1d2d3d4d5d6d7d8de9de)
        /*0014*/ 	.word	0x00000000


	//----- nvinfo : EIATTR_MIN_STACK_SIZE
	.align		4
.L_7:
        /*0018*/ 	.byte	0x04, 0x12
        /*001a*/ 	.short	(.L_9 - .L_8)
	.align		4
.L_8:
        /*001c*/ 	.word	index@(triton__0d1d2d3d4d5d6d7d8de9de)
        /*0020*/ 	.word	0x00000000


	//----- nvinfo : EIATTR_FRAME_SIZE
	.align		4
.L_9:
        /*0024*/ 	.byte	0x04, 0x11
        /*0026*/ 	.short	(.L_11 - .L_10)
	.align		4
.L_10:
        /*0028*/ 	.word	index@(triton__0d1d2d3d4d5d6d7d8de9de)
        /*002c*/ 	.word	0x00000000
.L_11:


//--------------------- .nv.info.triton__0d1d2d3d4d5d6d7d8de9de --------------------------
	.section	.nv.info.triton__0d1d2d3d4d5d6d7d8de9de,"",@"SHT_CUDA_INFO"
	.align	4


	//----- nvinfo : EIATTR_CUDA_API_VERSION
	.align		4
        /*0000*/ 	.byte	0x04, 0x37
        /*0002*/ 	.short	(.L_13 - .L_12)
.L_12:
        /*0004*/ 	.word	0x0000007b


	//----- nvinfo : EIATTR_SW2861232_WAR
	.align		4
.L_13:
        /*0008*/ 	.byte	0x01, 0x35
	.zero		2


	//----- nvinfo : EIATTR_PARAM_CBANK
	.align		4
        /*000c*/ 	.byte	0x04, 0x0a
        /*000e*/ 	.short	(.L_15 - .L_14)
	.align		4
.L_14:
        /*0010*/ 	.word	index@(.nv.constant0.triton__0d1d2d3d4d5d6d7d8de9de)
        /*0014*/ 	.short	0x0160
        /*0016*/ 	.short	0x0048


	//----- nvinfo : EIATTR_CBANK_PARAM_SIZE
	.align		4
.L_15:
        /*0018*/ 	.byte	0x03, 0x19
        /*001a*/ 	.short	0x0048


	//----- nvinfo : EIATTR_KPARAM_INFO
	.align		4
        /*001c*/ 	.byte	0x04, 0x17
        /*001e*/ 	.short	(.L_17 - .L_16)
.L_16:
        /*0020*/ 	.word	0x00000000
        /*0024*/ 	.short	0x0009
        /*0026*/ 	.short	0x0044
        /*0028*/ 	.byte	0x00, 0xf0, 0x11, 0x00


	//----- nvinfo : EIATTR_KPARAM_INFO
	.align		4
.L_17:
        /*002c*/ 	.byte	0x04, 0x17
        /*002e*/ 	.short	(.L_19 - .L_18)
.L_18:
        /*0030*/ 	.word	0x00000000
        /*0034*/ 	.short	0x0008
        /*0036*/ 	.short	0x0040
        /*0038*/ 	.byte	0x00, 0xf0, 0x11, 0x00


	//----- nvinfo : EIATTR_KPARAM_INFO
	.align		4
.L_19:
        /*003c*/ 	.byte	0x04, 0x17
        /*003e*/ 	.short	(.L_21 - .L_20)
.L_20:
        /*0040*/ 	.word	0x00000000
        /*0044*/ 	.short	0x0007
        /*0046*/ 	.short	0x0038
        /*0048*/ 	.byte	0x00, 0xf0, 0x21, 0x00


	//----- nvinfo : EIATTR_KPARAM_INFO
	.align		4
.L_21:
        /*004c*/ 	.byte	0x04, 0x17
        /*004e*/ 	.short	(.L_23 - .L_22)
.L_22:
        /*0050*/ 	.word	0x00000000
        /*0054*/ 	.short	0x0006
        /*0056*/ 	.short	0x0030
        /*0058*/ 	.byte	0x00, 0xf0, 0x21, 0x00


	//----- nvinfo : EIATTR_KPARAM_INFO
	.align		4
.L_23:
        /*005c*/ 	.byte	0x04, 0x17
        /*005e*/ 	.short	(.L_25 - .L_24)
.L_24:
        /*0060*/ 	.word	0x00000000
        /*0064*/ 	.short	0x0005
        /*0066*/ 	.short	0x0028
        /*0068*/ 	.byte	0x00, 0xf0, 0x21, 0x00


	//----- nvinfo : EIATTR_KPARAM_INFO
	.align		4
.L_25:
        /*006c*/ 	.byte	0x04, 0x17
        /*006e*/ 	.short	(.L_27 - .L_26)
.L_26:
        /*0070*/ 	.word	0x00000000
        /*0074*/ 	.short	0x0004
        /*0076*/ 	.short	0x0020
        /*0078*/ 	.byte	0x00, 0xf0, 0x21, 0x00


	//----- nvinfo : EIATTR_KPARAM_INFO
	.align		4
.L_27:
        /*007c*/ 	.byte	0x04, 0x17
        /*007e*/ 	.short	(.L_29 - .L_28)
.L_28:
        /*0080*/ 	.word	0x00000000
        /*0084*/ 	.short	0x0003
        /*0086*/ 	.short	0x0018
        /*0088*/ 	.byte	0x00, 0xf0, 0x21, 0x00


	//----- nvinfo : EIATTR_KPARAM_INFO
	.align		4
.L_29:
        /*008c*/ 	.byte	0x04, 0x17
        /*008e*/ 	.short	(.L_31 - .L_30)
.L_30:
        /*0090*/ 	.word	0x00000000
        /*0094*/ 	.short	0x0002
        /*0096*/ 	.short	0x0010
        /*0098*/ 	.byte	0x00, 0xf0, 0x21, 0x00


	//----- nvinfo : EIATTR_KPARAM_INFO
	.align		4
.L_31:
        /*009c*/ 	.byte	0x04, 0x17
        /*009e*/ 	.short	(.L_33 - .L_32)
.L_32:
        /*00a0*/ 	.word	0x00000000
        /*00a4*/ 	.short	0x0001
        /*00a6*/ 	.short	0x0008
        /*00a8*/ 	.byte	0x00, 0xf0, 0x21, 0x00


	//----- nvinfo : EIATTR_KPARAM_INFO
	.align		4
.L_33:
        /*00ac*/ 	.byte	0x04, 0x17
        /*00ae*/ 	.short	(.L_35 - .L_34)
.L_34:
        /*00b0*/ 	.word	0x00000000
        /*00b4*/ 	.short	0x0000
        /*00b6*/ 	.short	0x0000
        /*00b8*/ 	.byte	0x00, 0xf0, 0x21, 0x00


	//----- nvinfo : EIATTR_MAXREG_COUNT
	.align		4
.L_35:
        /*00bc*/ 	.byte	0x03, 0x1b
        /*00be*/ 	.short	0x00ff


	//----- nvinfo : EIATTR_EXTERNS
	.align		4
        /*00c0*/ 	.byte	0x04, 0x0f
        /*00c2*/ 	.short	(.L_37 - .L_36)


	//   ....[0]....
	.align		4
.L_36:
        /*00c4*/ 	.word	index@(__assertfail)


	//----- nvinfo : EIATTR_COOP_GROUP_MASK_REGIDS
	.align		4
.L_37:
        /*00c8*/ 	.byte	0x04, 0x29
        /*00ca*/ 	.short	(.L_39 - .L_38)


	//   ....[0]....
.L_38:
        /*00cc*/ 	.word	0xffffffff


	//   ....[1]....
        /*00d0*/ 	.word	0xffffffff


	//   ....[2]....
        /*00d4*/ 	.word	0xffffffff


	//   ....[3]....
        /*00d8*/ 	.word	0xffffffff


	//   ....[4]....
        /*00dc*/ 	.word	0xffffffff


	//   ....[5]....
        /*00e0*/ 	.word	0xffffffff


	//   ....[6]....
        /*00e4*/ 	.word	0xffffffff


	//   ....[7]....
        /*00e8*/ 	.word	0xffffffff


	//   ....[8]....
        /*00ec*/ 	.word	0xffffffff


	//   ....[9]....
        /*00f0*/ 	.word	0xffffffff


	//   ....[10]....
        /*00f4*/ 	.word	0xffffffff


	//   ....[11]....
        /*00f8*/ 	.word	0xffffffff


	//   ....[12]....
        /*00fc*/ 	.word	0xffffffff


	//   ....[13]....
        /*0100*/ 	.word	0xffffffff


	//   ....[14]....
        /*0104*/ 	.word	0xffffffff


	//   ....[15]....
        /*0108*/ 	.word	0xffffffff


	//----- nvinfo : EIATTR_COOP_GROUP_INSTR_OFFSETS
	.align		4
.L_39:
        /*010c*/ 	.byte	0x04, 0x28
        /*010e*/ 	.short	(.L_41 - .L_40)


	//   ....[0]....
.L_40:
        /*0110*/ 	.word	0x00000520


	//   ....[1]....
        /*0114*/ 	.word	0x00000560


	//   ....[2]....
        /*0118*/ 	.word	0x00000580


	//   ....[3]....
        /*011c*/ 	.word	0x000005a0


	//   ....[4]....
        /*0120*/ 	.word	0x000005c0


	//   ....[5]....
        /*0124*/ 	.word	0x00000660


	//   ....[6]....
        /*0128*/ 	.word	0x00000680


	//   ....[7]....
        /*012c*/ 	.word	0x000006a0


	//   ....[8]....
        /*0130*/ 	.word	0x000013f0


	//   ....[9]....
        /*0134*/ 	.word	0x00001410


	//   ....[10]....
        /*0138*/ 	.word	0x00001430


	//   ....[11]....
        /*013c*/ 	.word	0x00001450


	//   ....[12]....
        /*0140*/ 	.word	0x00001470


	//   ....[13]....
        /*0144*/ 	.word	0x000014d0


	//   ....[14]....
        /*0148*/ 	.word	0x000014f0


	//   ....[15]....
        /*014c*/ 	.word	0x00001510


	//----- nvinfo : EIATTR_EXIT_INSTR_OFFSETS
	.align		4
.L_41:
        /*0150*/ 	.byte	0x04, 0x1c
        /*0152*/ 	.short	(.L_43 - .L_42)


	//   ....[0]....
.L_42:
        /*0154*/ 	.word	0x00001a60


	//----- nvinfo : EIATTR_MAX_THREADS
	.align		4
.L_43:
        /*0158*/ 	.byte	0x04, 0x05
        /*015a*/ 	.short	(.L_45 - .L_44)
.L_44:
        /*015c*/ 	.word	0x00000100
        /*0160*/ 	.word	0x00000001
        /*0164*/ 	.word	0x00000001
.L_45:


//--------------------- .nv.rel.action            --------------------------
	.section	.nv.rel.action,"",@"SHT_CUDA_RELOCINFO"
	.align	8
	.sectionentsize	8
        /*0000*/ 	.byte	0x73, 0x00, 0x00, 0x00, 0x00, 0x00, 0x00, 0x00, 0x00, 0x00, 0x00, 0x11, 0x25, 0x00, 0x05, 0x36


//--------------------- .nv.constant0.triton__0d1d2d3d4d5d6d7d8de9de --------------------------
	.section	.nv.constant0.triton__0d1d2d3d4d5d6d7d8de9de,"a",@progbits
	.align	4
.nv.constant0.triton__0d1d2d3d4d5d6d7d8de9de:
	.zero		424


//--------------------- .text.triton__0d1d2d3d4d5d6d7d8de9de --------------------------
	.section	.text.triton__0d1d2d3d4d5d6d7d8de9de,"ax",@progbits
	.sectionflags	@"SHF_BARRIERS=1"
	.sectioninfo	@"SHI_REGISTERS=73"
	.align	128
        .global         triton__0d1d2d3d4d5d6d7d8de9de
        .type           triton__0d1d2d3d4d5d6d7d8de9de,@function
        .size           triton__0d1d2d3d4d5d6d7d8de9de,(.L_x_4 - triton__0d1d2d3d4d5d6d7d8de9de)
        .other          triton__0d1d2d3d4d5d6d7d8de9de,@"STO_CUDA_ENTRY STV_DEFAULT"
triton__0d1d2d3d4d5d6d7d8de9de:
.text.triton__0d1d2d3d4d5d6d7d8de9de:
[----:B------:R-:W-:-:S02]  /*0000*/  MOV R1, c[0x0][0x28] ;  /* 0x00000a0000017a02 */ /* 0x000fc40000000f00 */
[----:B------:R-:W0:Y:S01]  /*0010*/  S2R R16, SR_TID.X ;  /* 0x0000000000107919 */ /* 0x000e220000002100 */
[----:B------:R-:W-:Y:S01]  /*0020*/  IMAD.MOV.U32 R5, RZ, RZ, 0x2 ;  /* 0x00000002ff057424 */ /* 0x000fe200078e00ff */
[----:B------:R-:W-:Y:S01]  /*0030*/  CS2R R12, SRZ ;  /* 0x00000000000c7805 */ /* 0x000fe2000001ff00 */
[----:B------:R-:W-:Y:S01]  /*0040*/  CS2R R14, SRZ ;  /* 0x00000000000e7805 */ /* 0x000fe2000001ff00 */
[----:B------:R-:W1:Y:S01]  /*0050*/  S2R R2, SR_CTAID.X ;  /* 0x0000000000027919 */ /* 0x000e620000002500 */
[----:B------:R-:W-:Y:S01]  /*0060*/  ULDC.64 UR38, c[0x0][0x118] ;  /* 0x0000460000267ab9 */ /* 0x000fe20000000a00 */
[----:B0-----:R-:W-:-:S04]  /*0070*/  LOP3.LUT R36, R16, 0xff, RZ, 0xc0, !PT ;  /* 0x000000ff10247812 */ /* 0x001fc800078ec0ff */
[----:B------:R-:W-:-:S04]  /*0080*/  SHF.L.U32 R37, R36, 0x3, RZ ;  /* 0x0000000324257819 */ /* 0x000fc800000006ff */
[----:B------:R-:W-:Y:S01]  /*0090*/  IADD3 R3, R37, 0x800, RZ ;  /* 0x0000080025037810 */ /* 0x000fe20007ffe0ff */
[----:B-1----:R-:W-:-:S03]  /*00a0*/  IMAD R4, R2, 0x900, R37 ;  /* 0x0000090002047824 */ /* 0x002fc600078e0225 */
[----:B------:R-:W-:Y:S02]  /*00b0*/  ISETP.GE.U32.AND P0, PT, R3, 0x900, PT ;  /* 0x000009000300780c */ /* 0x000fe40003f06070 */
[----:B------:R-:W-:-:S05]  /*00c0*/  IADD3 R8, R4, 0x800, RZ ;  /* 0x0000080004087810 */ /* 0x000fca0007ffe0ff */
[----:B------:R-:W-:-:S04]  /*00d0*/  IMAD.WIDE R8, R8, R5, c[0x0][0x160] ;  /* 0x0000580008087625 */ /* 0x000fc800078e0205 */
[----:B------:R-:W-:Y:S02]  /*00e0*/  IMAD.WIDE R4, R4, R5, c[0x0][0x160] ;  /* 0x0000580004047625 */ /* 0x000fe400078e0205 */
[----:B------:R-:W2:Y:S04]  /*00f0*/  @!P0 LDG.E.EL.128 R12, [R8.64] ;  /* 0x00000026080c8981 */ /* 0x000ea8000c2e1d00 */
[----:B------:R-:W3:Y:S01]  /*0100*/  LDG.E.EL.128 R4, [R4.64] ;  /* 0x0000002604047981 */ /* 0x000ee2000c2e1d00 */
[C---:B------:R-:W-:Y:S02]  /*0110*/  LOP3.LUT P2, RZ, R16.reuse, 0x1f, RZ, 0xc0, !PT ;  /* 0x0000001f10ff7812 */ /* 0x040fe4000784c0ff */
[----:B------:R-:W-:Y:S02]  /*0120*/  ISETP.GE.AND P1, PT, R16, 0x8, PT ;  /* 0x000000081000780c */ /* 0x000fe40003f26270 */
[----:B--2---:R-:W-:-:S02]  /*0130*/  SEL R17, R12, RZ, !P0 ;  /* 0x000000ff0c117207 */ /* 0x004fc40004000000 */
[----:B------:R-:W-:Y:S02]  /*0140*/  SEL R13, R13, RZ, !P0 ;  /* 0x000000ff0d0d7207 */ /* 0x000fe40004000000 */
[C---:B------:R-:W-:Y:S01]  /*0150*/  PRMT R18, R17.reuse, 0x7632, R18 ;  /* 0x0000763211127816 */ /* 0x040fe20000000012 */
[----:B------:R-:W-:Y:S01]  /*0160*/  IMAD.U32 R17, R17, 0x10000, RZ ;  /* 0x0001000011117824 */ /* 0x000fe200078e00ff */
[----:B---3--:R-:W-:Y:S02]  /*0170*/  PRMT R10, R5, 0x7632, R10 ;  /* 0x00007632050a7816 */ /* 0x008fe4000000000a */
[----:B------:R-:W-:Y:S01]  /*0180*/  SHF.L.U32 R18, R18, 0x10, RZ ;  /* 0x0000001012127819 */ /* 0x000fe200000006ff */
[----:B------:R-:W-:Y:S01]  /*0190*/  FMUL R17, R17, R17 ;  /* 0x0000001111117220 */ /* 0x000fe20000400000 */
[----:B------:R-:W-:Y:S02]  /*01a0*/  SHF.L.U32 R12, R5, 0x10, RZ ;  /* 0x00000010050c7819 */ /* 0x000fe400000006ff */
[C---:B------:R-:W-:Y:S01]  /*01b0*/  PRMT R5, R13.reuse, 0x7632, R5 ;  /* 0x000076320d057816 */ /* 0x040fe20000000005 */
[----:B------:R-:W-:Y:S01]  /*01c0*/  FMUL R18, R18, R18 ;  /* 0x0000001212127220 */ /* 0x000fe20000400000 */
[----:B------:R-:W-:Y:S01]  /*01d0*/  PRMT R3, R4, 0x7632, R3 ;  /* 0x0000763204037816 */ /* 0x000fe20000000003 */
[----:B------:R-:W-:Y:S01]  /*01e0*/  IMAD.U32 R13, R13, 0x10000, RZ ;  /* 0x000100000d0d7824 */ /* 0x000fe200078e00ff */
[----:B------:R-:W-:-:S02]  /*01f0*/  SHF.L.U32 R5, R5, 0x10, RZ ;  /* 0x0000001005057819 */ /* 0x000fc400000006ff */
[----:B------:R-:W-:Y:S01]  /*0200*/  SHF.L.U32 R3, R3, 0x10, RZ ;  /* 0x0000001003037819 */ /* 0x000fe200000006ff */
[----:B------:R-:W-:Y:S01]  /*0210*/  FMUL R13, R13, R13 ;  /* 0x0000000d0d0d7220 */ /* 0x000fe20000400000 */
[----:B------:R-:W-:Y:S01]  /*0220*/  FSEL R18, R18, -RZ, !P0 ;  /* 0x800000ff12127208 */ /* 0x000fe20004000000 */
[----:B------:R-:W-:Y:S01]  /*0230*/  FMUL R5, R5, R5 ;  /* 0x0000000505057220 */ /* 0x000fe20000400000 */
[----:B------:R-:W-:Y:S02]  /*0240*/  SEL R14, R14, RZ, !P0 ;  /* 0x000000ff0e0e7207 */ /* 0x000fe40004000000 */
[----:B------:R-:W-:Y:S01]  /*0250*/  SHF.L.U32 R11, R4, 0x10, RZ ;  /* 0x00000010040b7819 */ /* 0x000fe200000006ff */
[----:B------:R-:W-:Y:S01]  /*0260*/  FFMA R9, R3, R3, R18 ;  /* 0x0000000303097223 */ /* 0x000fe20000000012 */
[----:B------:R-:W-:Y:S02]  /*0270*/  FSEL R20, R17, -RZ, !P0 ;  /* 0x800000ff11147208 */ /* 0x000fe40004000000 */
[----:B------:R-:W-:-:S02]  /*0280*/  SHF.L.U32 R10, R10, 0x10, RZ ;  /* 0x000000100a0a7819 */ /* 0x000fc400000006ff */
[----:B------:R-:W-:Y:S01]  /*0290*/  FSEL R5, R5, -RZ, !P0 ;  /* 0x800000ff05057208 */ /* 0x000fe20004000000 */
[----:B------:R-:W-:Y:S01]  /*02a0*/  FFMA R20, R11, R11, R20 ;  /* 0x0000000b0b147223 */ /* 0x000fe20000000014 */
[C---:B------:R-:W-:Y:S02]  /*02b0*/  PRMT R3, R14.reuse, 0x7632, R3 ;  /* 0x000076320e037816 */ /* 0x040fe40000000003 */
[----:B------:R-:W-:Y:S01]  /*02c0*/  SHF.L.U32 R14, R14, 0x10, RZ ;  /* 0x000000100e0e7819 */ /* 0x000fe200000006ff */
[----:B------:R-:W-:Y:S01]  /*02d0*/  FFMA R10, R10, R10, R5 ;  /* 0x0000000a0a0a7223 */ /* 0x000fe20000000005 */
[----:B------:R-:W-:Y:S01]  /*02e0*/  FSEL R13, R13, -RZ, !P0 ;  /* 0x800000ff0d0d7208 */ /* 0x000fe20004000000 */
[----:B------:R-:W-:Y:S01]  /*02f0*/  IMAD.U32 R5, R3, 0x10000, RZ ;  /* 0x0001000003057824 */ /* 0x000fe200078e00ff */
[----:B------:R-:W-:Y:S01]  /*0300*/  SEL R15, R15, RZ, !P0 ;  /* 0x000000ff0f0f7207 */ /* 0x000fe20004000000 */
[----:B------:R-:W-:Y:S01]  /*0310*/  FMUL R14, R14, R14 ;  /* 0x0000000e0e0e7220 */ /* 0x000fe20000400000 */
[----:B------:R-:W-:Y:S01]  /*0320*/  FADD R20, R20, R9 ;  /* 0x0000000914147221 */ /* 0x000fe20000000000 */
[----:B------:R-:W-:Y:S01]  /*0330*/  FFMA R13, R12, R12, R13 ;  /* 0x0000000c0c0d7223 */ /* 0x000fe2000000000d */
[----:B------:R-:W-:Y:S01]  /*0340*/  PRMT R3, R15, 0x7632, R3 ;  /* 0x000076320f037816 */ /* 0x000fe20000000003 */
[----:B------:R-:W-:Y:S01]  /*0350*/  FMUL R5, R5, R5 ;  /* 0x0000000505057220 */ /* 0x000fe20000400000 */
[----:B------:R-:W-:Y:S01]  /*0360*/  SHF.L.U32 R15, R15, 0x10, RZ ;  /* 0x000000100f0f7819 */ /* 0x000fe200000006ff */
[----:B------:R-:W-:Y:S01]  /*0370*/  FADD R13, R13, R20 ;  /* 0x000000140d0d7221 */ /* 0x000fe20000000000 */
[C---:B------:R-:W-:Y:S01]  /*0380*/  PRMT R8, R6.reuse, 0x7632, R8 ;  /* 0x0000763206087816 */ /* 0x040fe20000000008 */
[----:B------:R-:W-:Y:S01]  /*0390*/  IMAD.U32 R3, R3, 0x10000, RZ ;  /* 0x0001000003037824 */ /* 0x000fe200078e00ff */
[----:B------:R-:W-:Y:S01]  /*03a0*/  SHF.L.U32 R6, R6, 0x10, RZ ;  /* 0x0000001006067819 */ /* 0x000fe200000006ff */
[----:B------:R-:W-:Y:S01]  /*03b0*/  FMUL R15, R15, R15 ;  /* 0x0000000f0f0f7220 */ /* 0x000fe20000400000 */
[----:B------:R-:W-:Y:S01]  /*03c0*/  FSEL R9, R14, -RZ, !P0 ;  /* 0x800000ff0e097208 */ /* 0x000fe20004000000 */
[----:B------:R-:W-:Y:S01]  /*03d0*/  FADD R10, R10, R13 ;  /* 0x0000000d0a0a7221 */ /* 0x000fe20000000000 */
[----:B------:R-:W-:Y:S01]  /*03e0*/  SHF.L.U32 R8, R8, 0x10, RZ ;  /* 0x0000001008087819 */ /* 0x000fe200000006ff */
[----:B------:R-:W-:Y:S01]  /*03f0*/  FMUL R3, R3, R3 ;  /* 0x0000000303037220 */ /* 0x000fe20000400000 */
[----:B------:R-:W-:Y:S01]  /*0400*/  FSEL R5, R5, -RZ, !P0 ;  /* 0x800000ff05057208 */ /* 0x000fe20004000000 */
[----:B------:R-:W-:Y:S01]  /*0410*/  FFMA R9, R6, R6, R9 ;  /* 0x0000000606097223 */ /* 0x000fe20000000009 */
[C---:B------:R-:W-:Y:S01]  /*0420*/  PRMT R4, R7.reuse, 0x7632, R4 ;  /* 0x0000763207047816 */ /* 0x040fe20000000004 */
[----:B------:R-:W-:Y:S01]  /*0430*/  IMAD.U32 R7, R7, 0x10000, RZ ;  /* 0x0001000007077824 */ /* 0x000fe200078e00ff */
[----:B------:R-:W-:Y:S01]  /*0440*/  FSEL R6, R15, -RZ, !P0 ;  /* 0x800000ff0f067208 */ /* 0x000fe20004000000 */
[----:B------:R-:W-:Y:S01]  /*0450*/  FFMA R5, R8, R8, R5 ;  /* 0x0000000808057223 */ /* 0x000fe20000000005 */
[----:B------:R-:W-:Y:S01]  /*0460*/  FADD R10, R9, R10 ;  /* 0x0000000a090a7221 */ /* 0x000fe20000000000 */
[----:B------:R-:W-:-:S02]  /*0470*/  SHF.L.U32 R4, R4, 0x10, RZ ;  /* 0x0000001004047819 */ /* 0x000fc400000006ff */
[----:B------:R-:W-:Y:S01]  /*0480*/  FSEL R3, R3, -RZ, !P0 ;  /* 0x800000ff03037208 */ /* 0x000fe20004000000 */
[----:B------:R-:W-:Y:S01]  /*0490*/  FFMA R6, R7, R7, R6 ;  /* 0x0000000707067223 */ /* 0x000fe20000000006 */
[----:B------:R-:W-:Y:S01]  /*04a0*/  FADD R5, R5, R10 ;  /* 0x0000000a05057221 */ /* 0x000fe20000000000 */
[----:B------:R-:W-:Y:S02]  /*04b0*/  SHF.R.U32.HI R9, RZ, 0x3, R16 ;  /* 0x00000003ff097819 */ /* 0x000fe40000011610 */
[----:B------:R-:W-:Y:S01]  /*04c0*/  FFMA R3, R4, R4, R3 ;  /* 0x0000000404037223 */ /* 0x000fe20000000003 */
[----:B------:R-:W-:Y:S01]  /*04d0*/  FADD R6, R6, R5 ;  /* 0x0000000506067221 */ /* 0x000fe20000000000 */
[----:B------:R-:W-:Y:S02]  /*04e0*/  LOP3.LUT R9, R9, 0x1c, RZ, 0xc0, !PT ;  /* 0x0000001c09097812 */ /* 0x000fe400078ec0ff */
[----:B------:R-:W-:Y:S01]  /*04f0*/  LOP3.LUT P0, RZ, R16, 0x7, RZ, 0xc0, !PT ;  /* 0x0000000710ff7812 */ /* 0x000fe2000780c0ff */
[----:B------:R-:W-:Y:S01]  /*0500*/  FADD R3, R3, R6 ;  /* 0x0000000603037221 */ /* 0x000fe20000000000 */
[----:B------:R-:W-:-:S04]  /*0510*/  MOV R11, 0x8 ;  /* 0x00000008000b7802 */ /* 0x000fc80000000f00 */
[----:B------:R-:W0:Y:S02]  /*0520*/  SHFL.BFLY PT, R4, R3, 0x10, 0x1f ;  /* 0x0e001f0003047f89 */ /* 0x000e2400000e0000 */
[----:B0-----:R-:W-:Y:S01]  /*0530*/  FADD R4, R3, R4 ;  /* 0x0000000403047221 */ /* 0x001fe20000000000 */
[----:B------:R-:W-:Y:S02]  /*0540*/  P2R R3, PR, RZ, 0x4 ;  /* 0x00000004ff037803 */ /* 0x000fe40000000000 */
[----:B------:R-:W-:Y:S02]  /*0550*/  P2R R3, PR, RZ, 0x2 ;  /* 0x00000002ff037803 */ /* 0x000fe40000000000 */
[----:B------:R-:W0:Y:S02]  /*0560*/  SHFL.BFLY PT, R5, R4, 0x8, 0x1f ;  /* 0x0d001f0004057f89 */ /* 0x000e2400000e0000 */
[----:B0-----:R-:W-:-:S05]  /*0570*/  FADD R5, R4, R5 ;  /* 0x0000000504057221 */ /* 0x001fca0000000000 */
[----:B------:R-:W0:Y:S02]  /*0580*/  SHFL.BFLY PT, R6, R5, 0x4, 0x1f ;  /* 0x0c801f0005067f89 */ /* 0x000e2400000e0000 */
[----:B0-----:R-:W-:-:S05]  /*0590*/  FADD R6, R5, R6 ;  /* 0x0000000605067221 */ /* 0x001fca0000000000 */
[----:B------:R-:W0:Y:S02]  /*05a0*/  SHFL.BFLY PT, R7, R6, 0x2, 0x1f ;  /* 0x0c401f0006077f89 */ /* 0x000e2400000e0000 */
[----:B0-----:R-:W-:-:S05]  /*05b0*/  FADD R7, R6, R7 ;  /* 0x0000000706077221 */ /* 0x001fca0000000000 */
[----:B------:R-:W0:Y:S02]  /*05c0*/  SHFL.BFLY PT, R8, R7, 0x1, 0x1f ;  /* 0x0c201f0007087f89 */ /* 0x000e2400000e0000 */
[----:B0-----:R-:W-:-:S05]  /*05d0*/  FADD R8, R7, R8 ;  /* 0x0000000807087221 */ /* 0x001fca0000000000 */
[----:B------:R-:W-:Y:S04]  /*05e0*/  @!P2 STS [R9], R8 ;  /* 0x000000080900a388 */ /* 0x000fe80000000800 */
[----:B------:R-:W-:Y:S06]  /*05f0*/  BAR.SYNC 0x0 ;  /* 0x0000000000007b1d */ /* 0x000fec0000000000 */
[----:B------:R-:W0:Y:S01]  /*0600*/  @!P1 LDS R0, [R16.X4] ;  /* 0x0000000010009984 */ /* 0x000e220000004800 */
[----:B------:R-:W-:Y:S01]  /*0610*/  ISETP.LT.AND P1, PT, R16, 0x8, !P0 ;  /* 0x000000081000780c */ /* 0x000fe20004721270 */
[----:B------:R-:W-:Y:S01]  /*0620*/  UMOV UR6, 0x2400 ;  /* 0x0000240000067882 */ /* 0x000fe20000000000 */
[----:B------:R-:W-:Y:S01]  /*0630*/  SHF.L.U32 R31, R36, 0x2, RZ ;  /* 0x00000002241f7819 */ /* 0x000fe200000006ff */
[----:B------:R-:W-:Y:S01]  /*0640*/  ULDC.64 UR36, c[0x0][0x178] ;  /* 0x00005e0000247ab9 */ /* 0x000fe20000000a00 */
[----:B------:R-:W-:Y:S01]  /*0650*/  P2R R38, PR, RZ, 0x2 ;  /* 0x00000002ff267803 */ /* 0x000fe20000000000 */
[----:B0-----:R-:W0:Y:S02]  /*0660*/  SHFL.BFLY PT, R3, R0, 0x4, 0x1f ;  /* 0x0c801f0000037f89 */ /* 0x001e2400000e0000 */
[----:B0-----:R-:W-:-:S05]  /*0670*/  FADD R3, R0, R3 ;  /* 0x0000000300037221 */ /* 0x001fca0000000000 */
[----:B------:R-:W0:Y:S02]  /*0680*/  SHFL.BFLY PT, R4, R3, 0x2, 0x1f ;  /* 0x0c401f0003047f89 */ /* 0x000e2400000e0000 */
[----:B0-----:R-:W-:-:S05]  /*0690*/  FADD R6, R3, R4 ;  /* 0x0000000403067221 */ /* 0x001fca0000000000 */
[----:B------:R-:W0:Y:S02]  /*06a0*/  SHFL.BFLY PT, R5, R6, 0x1, 0x1f ;  /* 0x0c201f0006057f89 */ /* 0x000e2400000e0000 */
[----:B0-----:R-:W-:Y:S01]  /*06b0*/  FADD R7, R6, R5 ;  /* 0x0000000506077221 */ /* 0x001fe20000000000 */
[----:B------:R-:W-:-:S04]  /*06c0*/  IMAD.WIDE R4, R2, R11, c[0x0][0x170] ;  /* 0x00005c0002047625 */ /* 0x000fc800078e020b */
[----:B------:R-:W-:Y:S04]  /*06d0*/  @P1 STS [R16.X4], R7 ;  /* 0x0000000710001388 */ /* 0x000fe80000004800 */
[----:B------:R-:W-:Y:S06]  /*06e0*/  BAR.SYNC 0x0 ;  /* 0x0000000000007b1d */ /* 0x000fec0000000000 */
[----:B------:R-:W2:Y:S01]  /*06f0*/  LDG.E.EL.64 R4, [R4.64] ;  /* 0x0000002604047981 */ /* 0x000ea2000c2e1b00 */
[----:B------:R-:W-:Y:S01]  /*0700*/  IMAD.MOV.U32 R3, RZ, RZ, 0x39e38e39 ;  /* 0x39e38e39ff037424 */ /* 0x000fe200078e00ff */
[----:B------:R-:W-:Y:S01]  /*0710*/  MOV R26, RZ ;  /* 0x000000ff001a7202 */ /* 0x000fe20000000f00 */
[----:B------:R-:W-:Y:S01]  /*0720*/  CS2R R24, SRZ ;  /* 0x0000000000187805 */ /* 0x000fe2000001ff00 */
[----:B------:R-:W0:Y:S01]  /*0730*/  LDS R0, [RZ] ;  /* 0x00000000ff007984 */ /* 0x000e220000000800 */
[----:B------:R-:W-:Y:S01]  /*0740*/  CS2R R22, SRZ ;  /* 0x0000000000167805 */ /* 0x000fe2000001ff00 */
[----:B------:R-:W-:Y:S01]  /*0750*/  CS2R R18, SRZ ;  /* 0x0000000000127805 */ /* 0x000fe2000001ff00 */
[----:B------:R-:W-:Y:S01]  /*0760*/  IMAD.MOV.U32 R17, RZ, RZ, RZ ;  /* 0x000000ffff117224 */ /* 0x000fe200078e00ff */
[----:B------:R-:W-:Y:S01]  /*0770*/  SHF.L.U32 R28, R36, 0x5, RZ ;  /* 0x00000005241c7819 */ /* 0x000fe200000006ff */
[----:B------:R-:W-:Y:S01]  /*0780*/  UPLOP3.LUT UP0, UPT, UPT, UPT, UPT, 0x80, 0x0 ;  /* 0x000000000000789c */ /* 0x000fe20003f0f070 */
[----:B------:R-:W-:-:S02]  /*0790*/  IADD3 R30, R37, 0x4, RZ ;  /* 0x00000004251e7810 */ /* 0x000fc40007ffe0ff */
[----:B------:R-:W-:Y:S01]  /*07a0*/  IADD3 R29, R31, 0x400, RZ ;  /* 0x000004001f1d7810 */ /* 0x000fe20007ffe0ff */
[----:B0-----:R-:W-:-:S04]  /*07b0*/  FFMA R0, R0, R3, 9.9999997473787516356e-06 ;  /* 0x3727c5ac00007423 */ /* 0x001fc80000000003 */
[----:B------:R0:W1:Y:S01]  /*07c0*/  MUFU.RSQ R27, R0 ;  /* 0x00000000001b7308 */ /* 0x0000620000001400 */
[----:B--2---:R-:W2:Y:S08]  /*07d0*/  R2UR UR4, R4 ;  /* 0x00000000040473c2 */ /* 0x004eb000000e0000 */
[----:B------:R-:W3:Y:S01]  /*07e0*/  R2UR UR5, R5 ;  /* 0x00000000050573c2 */ /* 0x000ee200000e0000 */
[----:B--2---:R-:W-:-:S02]  /*07f0*/  UIADD3 UR41, UP2, UR4, 0x46600, URZ ;  /* 0x0004660004297890 */ /* 0x004fc4000ff5e03f */
[----:B---3--:R-:W-:Y:S02]  /*0800*/  UISETP.GE.AND UP1, UPT, UR5, URZ, UPT ;  /* 0x0000003f0500728c */ /* 0x008fe4000bf26270 */
[----:B------:R-:W-:Y:S02]  /*0810*/  UIADD3.X UR42, URZ, UR5, URZ, UP2, !UPT ;  /* 0x000000053f2a7290 */ /* 0x000fe400097fe43f */
[----:B------:R-:W-:Y:S02]  /*0820*/  USEL UR41, UR41, UR4, !UP1 ;  /* 0x0000000429297287 */ /* 0x000fe4000c800000 */
[----:B------:R-:W-:Y:S02]  /*0830*/  USEL UR42, UR42, UR5, !UP1 ;  /* 0x000000052a2a7287 */ /* 0x000fe4000c800000 */
[----:B------:R-:W-:Y:S02]  /*0840*/  UIMAD.WIDE.U32 UR36, UR41, UR6, UR36 ;  /* 0x00000006292472a5 */ /* 0x000fe4000f8e0024 */
[----:B------:R-:W-:-:S02]  /*0850*/  UIMAD UR40, UR42, 0x2400, URZ ;  /* 0x000024002a2878a4 */ /* 0x000fc4000f8e023f */
[----:B------:R-:W-:Y:S02]  /*0860*/  UMOV UR4, URZ ;  /* 0x0000003f00047c82 */ /* 0x000fe40008000000 */
[----:B01----:R-:W-:-:S02]  /*0870*/  UIADD3 UR40, UR37, UR40, URZ ;  /* 0x0000002825287290 */ /* 0x003fc4000fffe03f */
.L_x_1:
[----:B0-----:R-:W-:Y:S01]  /*0880*/  LOP3.LUT R47, R37, UR4, RZ, 0xfc, !PT ;  /* 0x00000004252f7c12 */ /* 0x001fe2000f8efcff */
[----:B------:R-:W-:Y:S01]  /*0890*/  IMAD.MOV.U32 R33, RZ, RZ, 0x2 ;  /* 0x00000002ff217424 */ /* 0x000fe200078e00ff */
[----:B------:R-:W-:Y:S01]  /*08a0*/  MOV R34, 0x4 ;  /* 0x0000000400227802 */ /* 0x000fe20000000f00 */
[----:B------:R-:W-:Y:S01]  /*08b0*/  CS2R R8, SRZ ;  /* 0x0000000000087805 */ /* 0x000fe2000001ff00 */
[----:B------:R-:W-:Y:S01]  /*08c0*/  ISETP.GE.U32.AND P1, PT, R47, 0x900, PT ;  /* 0x000009002f00780c */ /* 0x000fe20003f26070 */
[----:B------:R-:W-:Y:S01]  /*08d0*/  IMAD R32, R2, 0x900, R47 ;  /* 0x0000090002207824 */ /* 0x000fe200078e022f */
[----:B------:R-:W-:Y:S01]  /*08e0*/  CS2R R10, SRZ ;  /* 0x00000000000a7805 */ /* 0x000fe2000001ff00 */
[----:B------:R-:W-:Y:S01]  /*08f0*/  CS2R R4, SRZ ;  /* 0x0000000000047805 */ /* 0x000fe2000001ff00 */
[----:B------:R-:W-:Y:S01]  /*0900*/  CS2R R6, SRZ ;  /* 0x0000000000067805 */ /* 0x000fe2000001ff00 */
[----:B------:R-:W-:Y:S01]  /*0910*/  IMAD.WIDE R32, R32, R33, c[0x0][0x160] ;  /* 0x0000580020207625 */ /* 0x000fe200078e0221 */
[----:B------:R-:W-:-:S03]  /*0920*/  IADD3 R54, P0, R37, UR4, RZ ;  /* 0x0000000425367c10 */ /* 0x000fc6000ff1e0ff */
[----:B------:R-:W-:Y:S01]  /*0930*/  IMAD.WIDE.U32 R34, R47, R34, c[0x0][0x168] ;  /* 0x00005a002f227625 */ /* 0x000fe200078e0022 */
[----:B------:R-:W-:Y:S02]  /*0940*/  IADD3.X R3, RZ, RZ, RZ, P0, !PT ;  /* 0x000000ffff037210 */ /* 0x000fe400007fe4ff */
[C---:B------:R-:W-:Y:S01]  /*0950*/  SHF.L.U32 R62, R54.reuse, 0x2, RZ ;  /* 0x00000002363e7819 */ /* 0x040fe200000006ff */
[----:B------:R-:W2:Y:S01]  /*0960*/  @!P1 LDG.E.EF.128 R8, [R32.64] ;  /* 0x0000002620089981 */ /* 0x000ea2000c0e1d00 */
[----:B------:R-:W-:-:S03]  /*0970*/  SHF.L.U64.HI R54, R54, 0x2, R3 ;  /* 0x0000000236367819 */ /* 0x000fc60000010203 */
[----:B------:R-:W3:Y:S01]  /*0980*/  @!P1 LDG.E.EL.128 R4, [R34.64] ;  /* 0x0000002622049981 */ /* 0x000ee2000c2e1d00 */
[----:B------:R-:W-:Y:S01]  /*0990*/  IADD3 R20, P0, R62, c[0x0][0x168], RZ ;  /* 0x00005a003e147a10 */ /* 0x000fe20007f1e0ff */
[----:B------:R-:W-:Y:S01]  /*09a0*/  CS2R R12, SRZ ;  /* 0x00000000000c7805 */ /* 0x000fe2000001ff00 */
[----:B------:R-:W-:Y:S02]  /*09b0*/  CS2R R14, SRZ ;  /* 0x00000000000e7805 */ /* 0x000fe4000001ff00 */
[----:B------:R-:W-:-:S05]  /*09c0*/  IADD3.X R21, R54, c[0x0][0x16c], RZ, P0, !PT ;  /* 0x00005b0036157a10 */ /* 0x000fca00007fe4ff */
[----:B------:R-:W4:Y:S01]  /*09d0*/  @!P1 LDG.E.EL.128 R12, [R20.64+0x10] ;  /* 0x00001026140c9981 */ /* 0x000f22000c2e1d00 */
[----:B------:R-:W-:-:S04]  /*09e0*/  UISETP.GE.U32.AND UP1, UPT, UR41, 0x46600, UPT ;  /* 0x000466002900788c */ /* 0x000fc8000bf26070 */
[----:B------:R-:W-:-:S06]  /*09f0*/  UISETP.GE.U32.AND.EX UP1, UPT, UR42, URZ, UPT, UP1 ;  /* 0x0000003f2a00728c */ /* 0x000fcc000bf26110 */
[----:B------:R-:W-:Y:S02]  /*0a00*/  PLOP3.LUT P0, PT, PT, PT, UP1, 0x80, 0x0 ;  /* 0x000000000000781c */ /* 0x000fe40003f0f018 */
[----:B------:R-:W-:Y:S02]  /*0a10*/  LOP3.LUT R45, R31, UR4, RZ, 0xfc, !PT ;  /* 0x000000041f2d7c12 */ /* 0x000fe4000f8efcff */
[----:B------:R-:W-:-:S03]  /*0a20*/  LOP3.LUT R39, R29, UR4, RZ, 0xfc, !PT ;  /* 0x000000041d277c12 */ /* 0x000fc6000f8efcff */
[C---:B------:R-:W-:Y:S02]  /*0a30*/  IMAD R46, R2.reuse, 0x900, R45 ;  /* 0x00000900022e7824 */ /* 0x040fe400078e022d */
[----:B------:R-:W-:Y:S01]  /*0a40*/  IMAD R44, R2, 0x900, R39 ;  /* 0x00000900022c7824 */ /* 0x000fe200078e0227 */
[----:B--2---:R-:W-:Y:S02]  /*0a50*/  SEL R9, R9, RZ, !P1 ;  /* 0x000000ff09097207 */ /* 0x004fe40004800000 */
[----:B------:R-:W-:Y:S02]  /*0a60*/  SEL R8, R8, RZ, !P1 ;  /* 0x000000ff08087207 */ /* 0x000fe40004800000 */
[----:B---3--:R-:W-:Y:S01]  /*0a70*/  SEL R3, R4, RZ, !P1 ;  /* 0x000000ff04037207 */ /* 0x008fe20004800000 */
[----:B------:R-:W-:Y:S01]  /*0a80*/  IMAD.U32 R0, R9, 0x10000, RZ ;  /* 0x0001000009007824 */ /* 0x000fe200078e00ff */
[----:B------:R-:W-:Y:S02]  /*0a90*/  SEL R4, R6, RZ, !P1 ;  /* 0x000000ff06047207 */ /* 0x000fe40004800000 */
[----:B------:R-:W-:Y:S01]  /*0aa0*/  SHF.L.U32 R6, R8, 0x10, RZ ;  /* 0x0000001008067819 */ /* 0x000fe200000006ff */
[----:B------:R-:W-:Y:S01]  /*0ab0*/  FMUL R55, R27, R0 ;  /* 0x000000001b377220 */ /* 0x000fe20000400000 */
[----:B------:R-:W-:Y:S01]  /*0ac0*/  SEL R11, R11, RZ, !P1 ;  /* 0x000000ff0b0b7207 */ /* 0x000fe20004800000 */
[----:B------:R-:W-:Y:S01]  /*0ad0*/  FADD R4, R4, 1 ;  /* 0x3f80000004047421 */ /* 0x000fe20000000000 */
[----:B------:R-:W-:Y:S01]  /*0ae0*/  FADD R0, R3, 1 ;  /* 0x3f80000003007421 */ /* 0x000fe20000000000 */
[----:B------:R-:W-:Y:S01]  /*0af0*/  FMUL R61, R27, R6 ;  /* 0x000000061b3d7220 */ /* 0x000fe20000400000 */
[----:B------:R-:W-:Y:S01]  /*0b00*/  SEL R10, R10, RZ, !P1 ;  /* 0x000000ff0a0a7207 */ /* 0x000fe20004800000 */
[----:B------:R-:W-:Y:S01]  /*0b10*/  FMUL R55, R55, R4 ;  /* 0x0000000437377220 */ /* 0x000fe20000400000 */
[----:B------:R-:W-:Y:S01]  /*0b20*/  SHF.L.U32 R4, R11, 0x10, RZ ;  /* 0x000000100b047819 */ /* 0x000fe200000006ff */
[----:B------:R-:W-:Y:S01]  /*0b30*/  FMUL R61, R61, R0 ;  /* 0x000000003d3d7220 */ /* 0x000fe20000400000 */
[----:B------:R-:W-:-:S02]  /*0b40*/  PRMT R0, R10, 0x7632, R0 ;  /* 0x000076320a007816 */ /* 0x000fc40000000000 */
[----:B----4-:R-:W-:Y:S01]  /*0b50*/  SEL R13, R13, RZ, !P1 ;  /* 0x000000ff0d0d7207 */ /* 0x010fe20004800000 */
[----:B------:R-:W-:Y:S01]  /*0b60*/  FMUL R69, R27, R4 ;  /* 0x000000041b457220 */ /* 0x000fe20000400000 */
[----:B------:R-:W-:Y:S02]  /*0b70*/  SHF.L.U32 R4, R0, 0x10, RZ ;  /* 0x0000001000047819 */ /* 0x000fe400000006ff */
[----:B------:R-:W-:Y:S02]  /*0b80*/  PRMT R3, R11, 0x7632, R3 ;  /* 0x000076320b037816 */ /* 0x000fe40000000003 */
[----:B------:R-:W-:Y:S02]  /*0b90*/  PRMT R9, R9, 0x7632, R9 ;  /* 0x0000763209097816 */ /* 0x000fe40000000009 */
[----:B------:R-:W-:Y:S01]  /*0ba0*/  PRMT R8, R8, 0x7632, R8 ;  /* 0x0000763208087816 */ /* 0x000fe20000000008 */
[----:B------:R-:W-:Y:S01]  /*0bb0*/  FADD R0, R13, 1 ;  /* 0x3f8000000d007421 */ /* 0x000fe20000000000 */
[----:B------:R-:W-:Y:S01]  /*0bc0*/  SEL R5, R5, RZ, !P1 ;  /* 0x000000ff05057207 */ /* 0x000fe20004800000 */
[----:B------:R-:W-:Y:S01]  /*0bd0*/  FMUL R63, R27, R4 ;  /* 0x000000041b3f7220 */ /* 0x000fe20000400000 */
[----:B------:R-:W-:Y:S01]  /*0be0*/  SEL R7, R7, RZ, !P1 ;  /* 0x000000ff07077207 */ /* 0x000fe20004800000 */
[----:B------:R-:W-:Y:S01]  /*0bf0*/  IMAD.U32 R70, R3, 0x10000, RZ ;  /* 0x0001000003467824 */ /* 0x000fe200078e00ff */
[----:B------:R-:W-:Y:S01]  /*0c00*/  SEL R12, R12, RZ, !P1 ;  /* 0x000000ff0c0c7207 */ /* 0x000fe20004800000 */
[----:B------:R-:W-:Y:S01]  /*0c10*/  IMAD.U32 R4, R9, 0x10000, RZ ;  /* 0x0001000009047824 */ /* 0x000fe200078e00ff */
[----:B------:R-:W-:-:S02]  /*0c20*/  SEL R14, R14, RZ, !P1 ;  /* 0x000000ff0e0e7207 */ /* 0x000fc40004800000 */
[----:B------:R-:W-:Y:S02]  /*0c30*/  SEL R15, R15, RZ, !P1 ;  /* 0x000000ff0f0f7207 */ /* 0x000fe40004800000 */
[----:B------:R-:W-:Y:S02]  /*0c40*/  SHF.L.U32 R68, R10, 0x10, RZ ;  /* 0x000000100a447819 */ /* 0x000fe400000006ff */
[----:B------:R-:W-:Y:S01]  /*0c50*/  SHF.L.U32 R8, R8, 0x10, RZ ;  /* 0x0000001008087819 */ /* 0x000fe200000006ff */
[----:B------:R-:W-:Y:S01]  /*0c60*/  FMUL R63, R63, R0 ;  /* 0x000000003f3f7220 */ /* 0x000fe20000400000 */
[----:B------:R-:W-:Y:S01]  /*0c70*/  FADD R3, R5, 1 ;  /* 0x3f80000005037421 */ /* 0x000fe20000000000 */
[----:B------:R-:W-:Y:S01]  /*0c80*/  FADD R15, R15, 1 ;  /* 0x3f8000000f0f7421 */ /* 0x000fe20000000000 */
[----:B------:R-:W-:Y:S01]  /*0c90*/  FMUL R70, R27, R70 ;  /* 0x000000461b467220 */ /* 0x000fe20000400000 */
[----:B------:R-:W-:Y:S01]  /*0ca0*/  FADD R14, R14, 1 ;  /* 0x3f8000000e0e7421 */ /* 0x000fe20000000000 */
[----:B------:R-:W-:Y:S01]  /*0cb0*/  PLOP3.LUT P1, PT, PT, PT, UP0, 0x80, 0x0 ;  /* 0x000000000000781c */ /* 0x000fe20003f2f008 */
[----:B------:R-:W-:Y:S01]  /*0cc0*/  FADD R0, R7, 1 ;  /* 0x3f80000007007421 */ /* 0x000fe20000000000 */
[C---:B------:R-:W-:Y:S01]  /*0cd0*/  FMUL R68, R27.reuse, R68 ;  /* 0x000000441b447220 */ /* 0x040fe20000400000 */
[----:B------:R-:W-:Y:S01]  /*0ce0*/  FADD R5, R12, 1 ;  /* 0x3f8000000c057421 */ /* 0x000fe20000000000 */
[C---:B------:R-:W-:Y:S01]  /*0cf0*/  FMUL R53, R27.reuse, R4 ;  /* 0x000000041b357220 */ /* 0x040fe20000400000 */
[----:B------:R-:W-:Y:S01]  /*0d00*/  FMUL R60, R27, R8 ;  /* 0x000000081b3c7220 */ /* 0x000fe20000400000 */
[----:B------:R-:W-:Y:S01]  /*0d10*/  FMUL R70, R70, R15 ;  /* 0x0000000f46467220 */ /* 0x000fe20000400000 */
[----:B------:R-:W-:Y:S01]  /*0d20*/  FMUL R69, R69, R14 ;  /* 0x0000000e45457220 */ /* 0x000fe20000400000 */
[----:B------:R-:W-:Y:S01]  /*0d30*/  P2R R52, PR, RZ, 0x2 ;  /* 0x00000002ff347803 */ /* 0x000fe20000000000 */
[----:B------:R-:W-:Y:S01]  /*0d40*/  FMUL R68, R68, R5 ;  /* 0x0000000544447220 */ /* 0x000fe20000400000 */
[----:B------:R-:W-:Y:S01]  /*0d50*/  FMUL R53, R53, R0 ;  /* 0x0000000035357220 */ /* 0x000fe20000400000 */
[----:B------:R-:W-:Y:S01]  /*0d60*/  FMUL R60, R60, R3 ;  /* 0x000000033c3c7220 */ /* 0x000fe20000400000 */
[----:B------:R-:W-:Y:S05]  /*0d70*/  @!P0 BRA `(.L_x_0) ;  /* 0x0000012000008947 */ /* 0x000fea0003800000 */
[----:B------:R-:W-:Y:S01]  /*0d80*/  UMOV UR8, 32@lo(assertMessage_0) ;  /* 0x0000000000087882 */ /* 0x000fe20000000000 */
[----:B------:R-:W-:Y:S01]  /*0d90*/  MOV R8, 0x373 ;  /* 0x0000037300087802 */ /* 0x000fe20000000f00 */
[----:B------:R-:W-:Y:S01]  /*0da0*/  UMOV UR9, 32@hi(assertMessage_0) ;  /* 0x0000000000097882 */ /* 0x000fe20000000000 */
[----:B------:R-:W-:Y:S01]  /*0db0*/  IMAD.MOV.U32 R12, RZ, RZ, 0x1 ;  /* 0x00000001ff0c7424 */ /* 0x000fe200078e00ff */
[----:B------:R-:W-:Y:S01]  /*0dc0*/  UMOV UR6, 32@lo(assertFile_0) ;  /* 0x0000000000067882 */ /* 0x000fe20000000000 */
[----:B------:R-:W-:Y:S01]  /*0dd0*/  MOV R13, RZ ;  /* 0x000000ff000d7202 */ /* 0x000fe20000000f00 */
[----:B------:R-:W-:Y:S01]  /*0de0*/  UMOV UR7, 32@hi(assertFile_0) ;  /* 0x0000000000077882 */ /* 0x000fe20000000000 */
[----:B------:R-:W-:Y:S01]  /*0df0*/  MOV R4, UR8 ;  /* 0x0000000800047c02 */ /* 0x000fe20008000f00 */
[----:B------:R-:W-:Y:S01]  /*0e00*/  UMOV UR4, 32@lo(assertFunc_0) ;  /* 0x0000000000047882 */ /* 0x000fe20000000000 */
[----:B------:R-:W-:Y:S01]  /*0e10*/  IMAD.U32 R5, RZ, RZ, UR9 ;  /* 0x00000009ff057e24 */ /* 0x000fe2000f8e00ff */
[----:B------:R-:W-:Y:S01]  /*0e20*/  UMOV UR5, 32@hi(assertFunc_0) ;  /* 0x0000000000057882 */ /* 0x000fe20000000000 */
[----:B------:R-:W-:Y:S01]  /*0e30*/  MOV R6, UR6 ;  /* 0x0000000600067c02 */ /* 0x000fe20008000f00 */
[----:B------:R-:W-:Y:S01]  /*0e40*/  IMAD.U32 R10, RZ, RZ, UR4 ;  /* 0x00000004ff0a7e24 */ /* 0x000fe2000f8e00ff */
[----:B------:R-:W-:-:S02]  /*0e50*/  MOV R7, UR7 ;  /* 0x0000000700077c02 */ /* 0x000fc40008000f00 */
[----:B------:R-:W-:-:S02]  /*0e60*/  MOV R11, UR5 ;  /* 0x00000005000b7c02 */ /* 0x000fc40008000f00 */
[----:B------:R-:W-:Y:S02]  /*0e70*/  MOV R20, 32@lo((triton__0d1d2d3d4d5d6d7d8de9de + .L_x_0@srel)) ;  /* 0x0000000000147802 */ /* 0x000fe40000000f00 */
[----:B------:R-:W-:-:S04]  /*0e80*/  MOV R21, 32@hi((triton__0d1d2d3d4d5d6d7d8de9de + .L_x_0@srel)) ;  /* 0x0000000000157802 */ /* 0x000fc80000000f00 */
[----:B------:R-:W-:Y:S05]  /*0e90*/  CALL.ABS.NOINC `(__assertfail) ;  /* 0x0000000000007943 */ /* 0x000fea0003c00000 */
.L_x_0:
[----:B------:R-:W-:Y:S01]  /*0ea0*/  ISETP.GE.U32.AND P0, PT, R47, 0x900, PT ;  /* 0x000009002f00780c */ /* 0x000fe20003f06070 */
[----:B------:R-:W-:Y:S01]  /*0eb0*/  CS2R R4, SRZ ;  /* 0x0000000000047805 */ /* 0x000fe2000001ff00 */
[----:B------:R-:W-:Y:S01]  /*0ec0*/  IADD3 R14, P1, R62, UR36, RZ ;  /* 0x000000243e0e7c10 */ /* 0x000fe2000ff3e0ff */
[----:B------:R-:W-:-:S03]  /*0ed0*/  CS2R R6, SRZ ;  /* 0x0000000000067805 */ /* 0x000fc6000001ff00 */
[----:B------:R-:W-:-:S07]  /*0ee0*/  IADD3.X R15, R54, UR40, RZ, P1, !PT ;  /* 0x00000028360f7c10 */ /* 0x000fce0008ffe4ff */
[----:B------:R-:W2:Y:S01]  /*0ef0*/  @!P0 LDG.E.EF.128 R4, [R14.64+0x10] ;  /* 0x000010260e048981 */ /* 0x000ea2000c0e1d00 */
[C---:B------:R-:W-:Y:S01]  /*0f00*/  LEA R12, P1, R47.reuse, UR36, 0x2 ;  /* 0x000000242f0c7c11 */ /* 0x040fe2000f8210ff */
[----:B------:R-:W-:Y:S01]  /*0f10*/  CS2R R8, SRZ ;  /* 0x0000000000087805 */ /* 0x000fe2000001ff00 */
[----:B------:R-:W-:Y:S02]  /*0f20*/  CS2R R10, SRZ ;  /* 0x00000000000a7805 */ /* 0x000fe4000001ff00 */
[----:B------:R-:W-:-:S05]  /*0f30*/  LEA.HI.X R13, R47, UR40, RZ, 0x2, P1 ;  /* 0x000000282f0d7c11 */ /* 0x000fca00088f14ff */
[----:B------:R-:W3:Y:S01]  /*0f40*/  @!P0 LDG.E.EF.128 R8, [R12.64] ;  /* 0x000000260c088981 */ /* 0x000ee2000c0e1d00 */
[----:B------:R-:W-:Y:S01]  /*0f50*/  MOV R21, 0x4 ;  /* 0x0000000400157802 */ /* 0x000fe20000000f00 */
[----:B------:R-:W-:Y:S04]  /*0f60*/  WARPSYNC 0xffffffff ;  /* 0xffffffff00007948 */ /* 0x000fe80003800000 */
[----:B------:R-:W-:-:S04]  /*0f70*/  IMAD.WIDE R46, R46, R21, c[0x0][0x188] ;  /* 0x000062002e2e7625 */ /* 0x000fc800078e0215 */
[----:B------:R-:W-:Y:S01]  /*0f80*/  IMAD.WIDE R20, R44, R21, c[0x0][0x188] ;  /* 0x000062002c147625 */ /* 0x000fe200078e0215 */
[----:B--2---:R-:W-:Y:S02]  /*0f90*/  SEL R3, R4, RZ, !P0 ;  /* 0x000000ff04037207 */ /* 0x004fe40004000000 */
[----:B------:R-:W-:Y:S02]  /*0fa0*/  SEL R7, R7, RZ, !P0 ;  /* 0x000000ff07077207 */ /* 0x000fe40004000000 */
[----:B------:R-:W-:Y:S01]  /*0fb0*/  SEL R6, R6, RZ, !P0 ;  /* 0x000000ff06067207 */ /* 0x000fe20004000000 */
[----:B------:R-:W-:Y:S02]  /*0fc0*/  FFMA R4, R3, 48, R68 ;  /* 0x4240000003047823 */ /* 0x000fe40000000044 */
[----:B------:R-:W-:Y:S02]  /*0fd0*/  FFMA R7, R7, 48, R70 ;  /* 0x4240000007077823 */ /* 0x000fe40000000046 */
[----:B------:R-:W-:Y:S01]  /*0fe0*/  FMUL R0, R4, R4 ;  /* 0x0000000404007220 */ /* 0x000fe20000400000 */
[----:B------:R-:W-:Y:S01]  /*0ff0*/  FFMA R6, R6, 48, R69 ;  /* 0x4240000006067823 */ /* 0x000fe20000000045 */
[----:B------:R-:W-:Y:S01]  /*1000*/  FMUL R14, R7, R7 ;  /* 0x00000007070e7220 */ /* 0x000fe20000400000 */
[----:B---3--:R-:W-:-:S02]  /*1010*/  SEL R8, R8, RZ, !P0 ;  /* 0x000000ff08087207 */ /* 0x008fc40004000000 */
[----:B------:R-:W-:Y:S01]  /*1020*/  FSEL R13, R0, -RZ, !P0 ;  /* 0x800000ff000d7208 */ /* 0x000fe20004000000 */
[----:B------:R-:W-:Y:S01]  /*1030*/  FMUL R3, R6, R6 ;  /* 0x0000000606037220 */ /* 0x000fe20000400000 */
[----:B------:R-:W-:Y:S01]  /*1040*/  SEL R0, R5, RZ, !P0 ;  /* 0x000000ff05007207 */ /* 0x000fe20004000000 */
[----:B------:R-:W-:Y:S01]  /*1050*/  FFMA R8, R8, 48, R61 ;  /* 0x4240000008087823 */ /* 0x000fe2000000003d */
[----:B------:R-:W-:Y:S01]  /*1060*/  SEL R9, R9, RZ, !P0 ;  /* 0x000000ff09097207 */ /* 0x000fe20004000000 */
[----:B------:R-:W-:Y:S01]  /*1070*/  FADD R22, R13, R22 ;  /* 0x000000160d167221 */ /* 0x000fe20000000000 */
[----:B------:R-:W-:Y:S01]  /*1080*/  SEL R10, R10, RZ, !P0 ;  /* 0x000000ff0a0a7207 */ /* 0x000fe20004000000 */
[----:B------:R-:W-:Y:S01]  /*1090*/  FFMA R5, R0, 48, R63 ;  /* 0x4240000000057823 */ /* 0x000fe2000000003f */
[----:B------:R-:W-:Y:S01]  /*10a0*/  SEL R12, R11, RZ, !P0 ;  /* 0x000000ff0b0c7207 */ /* 0x000fe20004000000 */
[----:B------:R-:W-:Y:S01]  /*10b0*/  FFMA R9, R9, 48, R60 ;  /* 0x4240000009097823 */ /* 0x000fe2000000003c */
[----:B------:R-:W-:Y:S01]  /*10c0*/  FSEL R14, R14, -RZ, !P0 ;  /* 0x800000ff0e0e7208 */ /* 0x000fe20004000000 */
[----:B------:R-:W-:Y:S01]  /*10d0*/  FMUL R0, R5, R5 ;  /* 0x0000000505007220 */ /* 0x000fe20000400000 */
[----:B------:R-:W-:Y:S01]  /*10e0*/  FSEL R3, R3, -RZ, !P0 ;  /* 0x800000ff03037208 */ /* 0x000fe20004000000 */
[----:B------:R-:W-:Y:S01]  /*10f0*/  FFMA R10, R10, 48, R55 ;  /* 0x424000000a0a7823 */ /* 0x000fe20000000037 */
[----:B------:R-:W-:Y:S01]  /*1100*/  FFMA R11, R12, 48, R53 ;  /* 0x424000000c0b7823 */ /* 0x000fe20000000035 */
[----:B------:R-:W-:Y:S01]  /*1110*/  FADD R17, R14, R17 ;  /* 0x000000110e117221 */ /* 0x000fe20000000000 */
[----:B------:R-:W-:Y:S01]  /*1120*/  FSEL R14, R0, -RZ, !P0 ;  /* 0x800000ff000e7208 */ /* 0x000fe20004000000 */
[----:B------:R-:W-:Y:S01]  /*1130*/  FADD R18, R3, R18 ;  /* 0x0000001203127221 */ /* 0x000fe20000000000 */
[----:B------:R-:W-:Y:S01]  /*1140*/  FMUL R13, R8, R8 ;  /* 0x00000008080d7220 */ /* 0x000fe20000400000 */
[----:B------:R-:W-:Y:S01]  /*1150*/  FMUL R12, R9, R9 ;  /* 0x00000009090c7220 */ /* 0x000fe20000400000 */
[----:B------:R-:W-:Y:S01]  /*1160*/  FMUL R3, R10, R10 ;  /* 0x0000000a0a037220 */ /* 0x000fe20000400000 */
[----:B------:R-:W-:Y:S01]  /*1170*/  FMUL R0, R11, R11 ;  /* 0x0000000b0b007220 */ /* 0x000fe20000400000 */
[----:B------:R-:W-:Y:S01]  /*1180*/  FADD R19, R14, R19 ;  /* 0x000000130e137221 */ /* 0x000fe20000000000 */
[----:B------:R-:W-:-:S02]  /*1190*/  FSEL R13, R13, -RZ, !P0 ;  /* 0x800000ff0d0d7208 */ /* 0x000fc40004000000 */
[----:B------:R-:W-:Y:S02]  /*11a0*/  FSEL R12, R12, -RZ, !P0 ;  /* 0x800000ff0c0c7208 */ /* 0x000fe40004000000 */
[----:B------:R-:W-:Y:S01]  /*11b0*/  FSEL R3, R3, -RZ, !P0 ;  /* 0x800000ff03037208 */ /* 0x000fe20004000000 */
[----:B------:R-:W-:Y:S01]  /*11c0*/  FADD R26, R13, R26 ;  /* 0x0000001a0d1a7221 */ /* 0x000fe20000000000 */
[----:B------:R-:W-:Y:S01]  /*11d0*/  FSEL R0, R0, -RZ, !P0 ;  /* 0x800000ff00007208 */ /* 0x000fe20004000000 */
[----:B------:R-:W-:Y:S02]  /*11e0*/  FADD R25, R12, R25 ;  /* 0x000000190c197221 */ /* 0x000fe40000000000 */
[----:B------:R-:W-:Y:S02]  /*11f0*/  FADD R24, R3, R24 ;  /* 0x0000001803187221 */ /* 0x000fe40000000000 */
[----:B------:R-:W-:-:S01]  /*1200*/  FADD R23, R0, R23 ;  /* 0x0000001700177221 */ /* 0x000fc20000000000 */
[----:B------:R-:W-:Y:S06]  /*1210*/  BAR.SYNC 0x0 ;  /* 0x0000000000007b1d */ /* 0x000fec0000000000 */
[----:B------:R-:W-:Y:S01]  /*1220*/  STS.128 [R28], R8 ;  /* 0x000000081c007388 */ /* 0x000fe20000000c00 */
[----:B------:R-:W-:Y:S01]  /*1230*/  ISETP.GE.U32.AND P0, PT, R45, 0x900, PT ;  /* 0x000009002d00780c */ /* 0x000fe20003f06070 */
[----:B------:R-:W-:Y:S01]  /*1240*/  UPLOP3.LUT UP0, UPT, UPT, UPT, UPT, 0x40, 0x0 ;  /* 0x000000000000789c */ /* 0x000fe20003f0e870 */
[----:B------:R-:W-:Y:S01]  /*1250*/  ISETP.GE.U32.AND P1, PT, R39, 0x900, PT ;  /* 0x000009002700780c */ /* 0x000fe20003f26070 */
[----:B------:R-:W-:Y:S04]  /*1260*/  STS.128 [R28+0x10], R4 ;  /* 0x000010041c007388 */ /* 0x000fe80000000c00 */
[----:B------:R-:W-:Y:S06]  /*1270*/  BAR.SYNC 0x0 ;  /* 0x0000000000007b1d */ /* 0x000fec0000000000 */
[----:B------:R-:W0:Y:S01]  /*1280*/  LDS.128 R12, [R36.X16] ;  /* 0x00000000240c7984 */ /* 0x000e22000000cc00 */
[----:B------:R-:W-:Y:S01]  /*1290*/  ISETP.NE.AND P6, PT, R52, RZ, PT ;  /* 0x000000ff3400720c */ /* 0x000fe20003fc5270 */
[----:B------:R-:W-:-:S02]  /*12a0*/  UMOV UR4, 0x800 ;  /* 0x0000080000047882 */ /* 0x000fc40000000000 */
[----:B------:R-:W1:Y:S04]  /*12b0*/  LDS.128 R32, [R36.X16+0x1000] ;  /* 0x0010000024207984 */ /* 0x000e68000000cc00 */
[----:B0-----:R0:W-:Y:S04]  /*12c0*/  @!P0 STG.E.128 [R46.64], R12 ;  /* 0x0000000c2e008986 */ /* 0x0011e8000c101d26 */
[----:B-1----:R0:W-:Y:S02]  /*12d0*/  @!P1 STG.E.128 [R20.64], R32 ;  /* 0x0000002014009986 */ /* 0x0021e4000c101d26 */
[----:B------:R-:W-:Y:S05]  /*12e0*/  @P6 BRA `(.L_x_1) ;  /* 0xfffff59000006947 */ /* 0x000fea000383ffff */
[----:B------:R-:W-:Y:S01]  /*12f0*/  FADD R25, R26, R25 ;  /* 0x000000191a197221 */ /* 0x000fe20000000000 */
[----:B------:R-:W1:Y:S04]  /*1300*/  S2R R8, SR_TID.X ;  /* 0x0000000000087919 */ /* 0x000e680000002100 */
[----:B------:R-:W-:Y:S06]  /*1310*/  BAR.SYNC 0x0 ;  /* 0x0000000000007b1d */ /* 0x000fec0000000000 */
[----:B------:R-:W-:Y:S01]  /*1320*/  FADD R24, R24, R25 ;  /* 0x0000001918187221 */ /* 0x000fe20000000000 */
[C---:B------:R-:W-:Y:S01]  /*1330*/  LOP3.LUT P5, RZ, R16.reuse, 0x1f, RZ, 0xc0, !PT ;  /* 0x0000001f10ff7812 */ /* 0x040fe200078ac0ff */
[----:B------:R-:W-:Y:S01]  /*1340*/  UPLOP3.LUT UP0, UPT, UPT, UPT, UPT, 0x80, 0x0 ;  /* 0x000000000000789c */ /* 0x000fe20003f0f070 */
[----:B------:R-:W-:Y:S01]  /*1350*/  ISETP.GE.AND P6, PT, R16, 0x8, PT ;  /* 0x000000081000780c */ /* 0x000fe20003fc6270 */
[----:B------:R-:W-:Y:S01]  /*1360*/  FADD R23, R23, R24 ;  /* 0x0000001817177221 */ /* 0x000fe20000000000 */
[----:B------:R-:W-:Y:S01]  /*1370*/  ISETP.NE.AND P0, PT, R38, RZ, PT ;  /* 0x000000ff2600720c */ /* 0x000fe20003f05270 */
[----:B------:R-:W-:-:S02]  /*1380*/  UMOV UR4, URZ ;  /* 0x0000003f00047c82 */ /* 0x000fc40008000000 */
[----:B------:R-:W-:-:S04]  /*1390*/  FADD R22, R22, R23 ;  /* 0x0000001716167221 */ /* 0x000fc80000000000 */
[----:B------:R-:W-:Y:S01]  /*13a0*/  FADD R19, R19, R22 ;  /* 0x0000001613137221 */ /* 0x000fe20000000000 */
[----:B-1----:R-:W-:-:S03]  /*13b0*/  SHF.R.U32.HI R9, RZ, 0x3, R8 ;  /* 0x00000003ff097819 */ /* 0x002fc60000011608 */
[----:B------:R-:W-:Y:S01]  /*13c0*/  FADD R18, R18, R19 ;  /* 0x0000001312127221 */ /* 0x000fe20000000000 */
[----:B------:R-:W-:-:S03]  /*13d0*/  LOP3.LUT R10, R9, 0x1c, RZ, 0xc0, !PT ;  /* 0x0000001c090a7812 */ /* 0x000fc600078ec0ff */
[----:B------:R-:W-:-:S05]  /*13e0*/  FADD R18, R17, R18 ;  /* 0x0000001211127221 */ /* 0x000fca0000000000 */
[----:B------:R-:W1:Y:S02]  /*13f0*/  SHFL.BFLY PT, R3, R18, 0x10, 0x1f ;  /* 0x0e001f0012037f89 */ /* 0x000e6400000e0000 */
[----:B-1----:R-:W-:-:S05]  /*1400*/  FADD R3, R18, R3 ;  /* 0x0000000312037221 */ /* 0x002fca0000000000 */
        /* <DEDUP_REMOVED lines=8> */
[----:B------:R-:W-:Y:S04]  /*1490*/  @!P5 STS [R10], R7 ;  /* 0x000000070a00d388 */ /* 0x000fe80000000800 */
[----:B------:R-:W-:Y:S06]  /*14a0*/  BAR.SYNC 0x0 ;  /* 0x0000000000007b1d */ /* 0x000fec0000000000 */
[----:B------:R-:W1:Y:S01]  /*14b0*/  @!P6 LDS R6, [R8.X4] ;  /* 0x000000000806e984 */ /* 0x000e620000004800 */
[----:B------:R-:W-:-:S03]  /*14c0*/  IMAD.MOV.U32 R7, RZ, RZ, 0x39e38e39 ;  /* 0x39e38e39ff077424 */ /* 0x000fc600078e00ff */
[----:B-1----:R-:W1:Y:S02]  /*14d0*/  SHFL.BFLY PT, R3, R6, 0x4, 0x1f ;  /* 0x0c801f0006037f89 */ /* 0x002e6400000e0000 */
[----:B-1----:R-:W-:-:S05]  /*14e0*/  FADD R3, R6, R3 ;  /* 0x0000000306037221 */ /* 0x002fca0000000000 */
[----:B------:R-:W1:Y:S02]  /*14f0*/  SHFL.BFLY PT, R0, R3, 0x2, 0x1f ;  /* 0x0c401f0003007f89 */ /* 0x000e6400000e0000 */
[----:B-1----:R-:W-:-:S05]  /*1500*/  FADD R4, R3, R0 ;  /* 0x0000000003047221 */ /* 0x002fca0000000000 */
[----:B------:R-:W1:Y:S02]  /*1510*/  SHFL.BFLY PT, R5, R4, 0x1, 0x1f ;  /* 0x0c201f0004057f89 */ /* 0x000e6400000e0000 */
[----:B-1----:R-:W-:-:S05]  /*1520*/  FADD R5, R4, R5 ;  /* 0x0000000504057221 */ /* 0x002fca0000000000 */
[----:B------:R-:W-:Y:S04]  /*1530*/  @P0 STS [R8.X4], R5 ;  /* 0x0000000508000388 */ /* 0x000fe80000004800 */
[----:B------:R-:W-:Y:S06]  /*1540*/  BAR.SYNC 0x0 ;  /* 0x0000000000007b1d */ /* 0x000fec0000000000 */
[----:B------:R-:W1:Y:S02]  /*1550*/  LDS R0, [RZ] ;  /* 0x00000000ff007984 */ /* 0x000e640000000800 */
[----:B-1----:R-:W-:-:S06]  /*1560*/  FFMA R0, R0, R7, 9.9999997473787516356e-06 ;  /* 0x3727c5ac00007423 */ /* 0x002fcc0000000007 */
[----:B------:R-:W1:Y:S02]  /*1570*/  MUFU.RSQ R0, R0 ;  /* 0x0000000000007308 */ /* 0x000e640000001400 */
.L_x_2:
[C---:B------:R-:W-:Y:S01]  /*1580*/  LOP3.LUT R25, R37.reuse, UR4, RZ, 0xfc, !PT ;  /* 0x0000000425197c12 */ /* 0x040fe2000f8efcff */
[----:B------:R-:W-:Y:S01]  /*1590*/  CS2R R16, SRZ ;  /* 0x0000000000107805 */ /* 0x000fe2000001ff00 */
[----:B0-----:R-:W-:Y:S01]  /*15a0*/  IADD3 R4, P0, R37, UR4, RZ ;  /* 0x0000000425047c10 */ /* 0x001fe2000ff1e0ff */
[----:B------:R-:W-:Y:S01]  /*15b0*/  CS2R R18, SRZ ;  /* 0x0000000000127805 */ /* 0x000fe2000001ff00 */
[----:B------:R-:W-:Y:S01]  /*15c0*/  LOP3.LUT R3, R30, UR4, RZ, 0xfc, !PT ;  /* 0x000000041e037c12 */ /* 0x000fe2000f8efcff */
[----:B0-----:R-:W-:Y:S01]  /*15d0*/  CS2R R12, SRZ ;  /* 0x00000000000c7805 */ /* 0x001fe2000001ff00 */
[----:B------:R-:W-:Y:S01]  /*15e0*/  ISETP.GE.U32.AND P1, PT, R25, 0x900, PT ;  /* 0x000009001900780c */ /* 0x000fe20003f26070 */
[----:B------:R-:W-:Y:S01]  /*15f0*/  CS2R R14, SRZ ;  /* 0x00000000000e7805 */ /* 0x000fe2000001ff00 */
[----:B------:R-:W-:Y:S01]  /*1600*/  IADD3.X R5, RZ, RZ, RZ, P0, !PT ;  /* 0x000000ffff057210 */ /* 0x000fe200007fe4ff */
[----:B------:R-:W-:Y:S01]  /*1610*/  IMAD R3, R2, 0x900, R3 ;  /* 0x0000090002037824 */ /* 0x000fe200078e0203 */
[----:B------:R-:W-:-:S02]  /*1620*/  MOV R28, 0x4 ;  /* 0x00000004001c7802 */ /* 0x000fc40000000f00 */
[----:B------:R-:W-:-:S03]  /*1630*/  LEA R20, P0, R4, c[0x0][0x180], 0x2 ;  /* 0x0000600004147a11 */ /* 0x000fc600078010ff */
[----:B------:R-:W-:Y:S01]  /*1640*/  IMAD.WIDE R22, R3, R28, c[0x0][0x188] ;  /* 0x0000620003167625 */ /* 0x000fe200078e021c */
[----:B------:R-:W-:-:S04]  /*1650*/  LEA.HI.X R21, R4, c[0x0][0x184], R5, 0x2, P0 ;  /* 0x0000610004157a11 */ /* 0x000fc800000f1405 */
[----:B------:R-:W2:Y:S01]  /*1660*/  @!P1 LDG.E.EF.128 R16, [R22.64] ;  /* 0x0000002616109981 */ /* 0x000ea2000c0e1d00 */
[----:B------:R-:W-:-:S03]  /*1670*/  IMAD R26, R2, 0x900, R25 ;  /* 0x00000900021a7824 */ /* 0x000fc600078e0219 */
[----:B------:R0:W3:Y:S01]  /*1680*/  @!P1 LDG.E.EL.128 R12, [R20.64+0x10] ;  /* 0x00001026140c9981 */ /* 0x0000e2000c2e1d00 */
[----:B------:R-:W-:Y:S01]  /*1690*/  CS2R R4, SRZ ;  /* 0x0000000000047805 */ /* 0x000fe2000001ff00 */
[----:B------:R-:W-:Y:S01]  /*16a0*/  CS2R R6, SRZ ;  /* 0x0000000000067805 */ /* 0x000fe2000001ff00 */
[----:B------:R-:W-:Y:S01]  /*16b0*/  CS2R R8, SRZ ;  /* 0x0000000000087805 */ /* 0x000fe2000001ff00 */
[----:B------:R-:W-:Y:S01]  /*16c0*/  IMAD.WIDE.U32 R24, R25, R28, c[0x0][0x180] ;  /* 0x0000600019187625 */ /* 0x000fe200078e001c */
[----:B------:R-:W-:-:S04]  /*16d0*/  CS2R R10, SRZ ;  /* 0x00000000000a7805 */ /* 0x000fc8000001ff00 */
[----:B------:R-:W4:Y:S01]  /*16e0*/  @!P1 LDG.E.EL.128 R4, [R24.64] ;  /* 0x0000002618049981 */ /* 0x000f22000c2e1d00 */
[----:B0-----:R-:W-:-:S05]  /*16f0*/  IMAD.WIDE R20, R26, R28, c[0x0][0x188] ;  /* 0x000062001a147625 */ /* 0x001fca00078e021c */
[----:B------:R-:W5:Y:S01]  /*1700*/  @!P1 LDG.E.EF.128 R8, [R20.64] ;  /* 0x0000002614089981 */ /* 0x000f62000c0e1d00 */
[----:B------:R-:W-:Y:S01]  /*1710*/  PLOP3.LUT P0, PT, PT, PT, UP0, 0x80, 0x0 ;  /* 0x000000000000781c */ /* 0x000fe20003f0f008 */
[----:B------:R-:W-:Y:S02]  /*1720*/  UPLOP3.LUT UP0, UPT, UPT, UPT, UPT, 0x40, 0x0 ;  /* 0x000000000000789c */ /* 0x000fe40003f0e870 */
[----:B------:R-:W-:Y:S01]  /*1730*/  UMOV UR4, 0x800 ;  /* 0x0000080000047882 */ /* 0x000fe20000000000 */
[----:B--2---:R-:W-:Y:S02]  /*1740*/  SEL R17, R17, RZ, !P1 ;  /* 0x000000ff11117207 */ /* 0x004fe40004800000 */
[----:B------:R-:W-:Y:S02]  /*1750*/  SEL R3, R16, RZ, !P1 ;  /* 0x000000ff10037207 */ /* 0x000fe40004800000 */
[----:B---3--:R-:W-:Y:S02]  /*1760*/  SEL R13, R13, RZ, !P1 ;  /* 0x000000ff0d0d7207 */ /* 0x008fe40004800000 */
[----:B------:R-:W-:-:S02]  /*1770*/  SEL R23, R18, RZ, !P1 ;  /* 0x000000ff12177207 */ /* 0x000fc40004800000 */
[----:B------:R-:W-:Y:S02]  /*1780*/  SEL R19, R19, RZ, !P1 ;  /* 0x000000ff13137207 */ /* 0x000fe40004800000 */
[----:B------:R-:W-:Y:S02]  /*1790*/  SEL R12, R12, RZ, !P1 ;  /* 0x000000ff0c0c7207 */ /* 0x000fe40004800000 */
[----:B------:R-:W-:Y:S02]  /*17a0*/  SEL R14, R14, RZ, !P1 ;  /* 0x000000ff0e0e7207 */ /* 0x000fe40004800000 */
[----:B------:R-:W-:Y:S01]  /*17b0*/  SEL R15, R15, RZ, !P1 ;  /* 0x000000ff0f0f7207 */ /* 0x000fe20004800000 */
[C---:B-1----:R-:W-:Y:S01]  /*17c0*/  FMUL R16, R0.reuse, R17 ;  /* 0x0000001100107220 */ /* 0x042fe20000400000 */
[----:B------:R-:W-:Y:S01]  /*17d0*/  FADD R13, R13, 1 ;  /* 0x3f8000000d0d7421 */ /* 0x000fe20000000000 */
[C---:B------:R-:W-:Y:S01]  /*17e0*/  FMUL R3, R0.reuse, R3 ;  /* 0x0000000300037220 */ /* 0x040fe20000400000 */
[C---:B------:R-:W-:Y:S01]  /*17f0*/  FMUL R17, R0.reuse, R23 ;  /* 0x0000001700117220 */ /* 0x040fe20000400000 */
[----:B------:R-:W-:Y:S01]  /*1800*/  FMUL R18, R0, R19 ;  /* 0x0000001300127220 */ /* 0x000fe20000400000 */
[----:B------:R-:W-:Y:S01]  /*1810*/  FADD R12, R12, 1 ;  /* 0x3f8000000c0c7421 */ /* 0x000fe20000000000 */
[----:B------:R-:W-:Y:S01]  /*1820*/  FADD R14, R14, 1 ;  /* 0x3f8000000e0e7421 */ /* 0x000fe20000000000 */
[----:B------:R-:W-:Y:S01]  /*1830*/  FADD R15, R15, 1 ;  /* 0x3f8000000f0f7421 */ /* 0x000fe20000000000 */
[----:B------:R-:W-:Y:S01]  /*1840*/  FMUL R13, R16, R13 ;  /* 0x0000000d100d7220 */ /* 0x000fe20000400000 */
[----:B----4-:R-:W-:Y:S01]  /*1850*/  SEL R4, R4, RZ, !P1 ;  /* 0x000000ff04047207 */ /* 0x010fe20004800000 */
[----:B------:R-:W-:Y:S01]  /*1860*/  FMUL R12, R3, R12 ;  /* 0x0000000c030c7220 */ /* 0x000fe20000400000 */
[----:B------:R-:W-:Y:S01]  /*1870*/  SEL R16, R5, RZ, !P1 ;  /* 0x000000ff05107207 */ /* 0x000fe20004800000 */
[----:B------:R-:W-:Y:S01]  /*1880*/  FMUL R14, R17, R14 ;  /* 0x0000000e110e7220 */ /* 0x000fe20000400000 */
[----:B------:R-:W-:Y:S01]  /*1890*/  FMUL R15, R18, R15 ;  /* 0x0000000f120f7220 */ /* 0x000fe20000400000 */
[----:B------:R-:W-:-:S02]  /*18a0*/  SEL R6, R6, RZ, !P1 ;  /* 0x000000ff06067207 */ /* 0x000fc40004800000 */
[----:B-----5:R-:W-:Y:S02]  /*18b0*/  SEL R5, R9, RZ, !P1 ;  /* 0x000000ff09057207 */ /* 0x020fe40004800000 */
[----:B------:R-:W-:Y:S02]  /*18c0*/  SEL R18, R7, RZ, !P1 ;  /* 0x000000ff07127207 */ /* 0x000fe40004800000 */
[----:B------:R-:W-:Y:S02]  /*18d0*/  SEL R3, R8, RZ, !P1 ;  /* 0x000000ff08037207 */ /* 0x000fe40004800000 */
[----:B------:R-:W-:Y:S02]  /*18e0*/  SEL R17, R10, RZ, !P1 ;  /* 0x000000ff0a117207 */ /* 0x000fe40004800000 */
[----:B------:R-:W-:Y:S01]  /*18f0*/  SEL R11, R11, RZ, !P1 ;  /* 0x000000ff0b0b7207 */ /* 0x000fe20004800000 */
[----:B------:R-:W-:Y:S01]  /*1900*/  FADD R8, R4, 1 ;  /* 0x3f80000004087421 */ /* 0x000fe20000000000 */
[----:B------:R-:W-:Y:S01]  /*1910*/  FADD R10, R6, 1 ;  /* 0x3f800000060a7421 */ /* 0x000fe20000000000 */
[----:B------:R-:W-:Y:S01]  /*1920*/  FMUL R4, R0, R5 ;  /* 0x0000000500047220 */ /* 0x000fe20000400000 */
[----:B------:R-:W-:Y:S01]  /*1930*/  FADD R7, R16, 1 ;  /* 0x3f80000010077421 */ /* 0x000fe20000000000 */
[----:B------:R-:W-:Y:S01]  /*1940*/  FADD R9, R18, 1 ;  /* 0x3f80000012097421 */ /* 0x000fe20000000000 */
[C---:B------:R-:W-:Y:S01]  /*1950*/  FMUL R3, R0.reuse, R3 ;  /* 0x0000000300037220 */ /* 0x040fe20000400000 */
[C---:B------:R-:W-:Y:S01]  /*1960*/  FMUL R5, R0.reuse, R17 ;  /* 0x0000001100057220 */ /* 0x040fe20000400000 */
[----:B------:R-:W-:Y:S01]  /*1970*/  FMUL R6, R0, R11 ;  /* 0x0000000b00067220 */ /* 0x000fe20000400000 */
[----:B------:R-:W-:Y:S01]  /*1980*/  FMUL R4, R4, R7 ;  /* 0x0000000704047220 */ /* 0x000fe20000400000 */
[----:B------:R-:W-:Y:S01]  /*1990*/  FMUL R3, R3, R8 ;  /* 0x0000000803037220 */ /* 0x000fe20000400000 */
[----:B------:R-:W-:Y:S01]  /*19a0*/  FMUL R5, R5, R10 ;  /* 0x0000000a05057220 */ /* 0x000fe20000400000 */
[----:B------:R-:W-:Y:S01]  /*19b0*/  FMUL R6, R6, R9 ;  /* 0x0000000906067220 */ /* 0x000fe20000400000 */
[----:B------:R-:W-:-:S02]  /*19c0*/  MOV R7, 0x2 ;  /* 0x0000000200077802 */ /* 0x000fc40000000f00 */
[----:B------:R-:W-:Y:S02]  /*19d0*/  F2FP.BF16.PACK_AB R8, R4, R3 ;  /* 0x000000030408723e */ /* 0x000fe400000010ff */
[----:B------:R-:W-:Y:S01]  /*19e0*/  F2FP.BF16.PACK_AB R9, R6, R5 ;  /* 0x000000050609723e */ /* 0x000fe200000010ff */
[CC--:B------:R-:W-:Y:S01]  /*19f0*/  IMAD.WIDE R4, R26.reuse, R7.reuse, c[0x0][0x190] ;  /* 0x000064001a047625 */ /* 0x0c0fe200078e0207 */
[----:B------:R-:W-:Y:S02]  /*1a00*/  F2FP.BF16.PACK_AB R10, R13, R12 ;  /* 0x0000000c0d0a723e */ /* 0x000fe400000010ff */
[----:B------:R-:W-:Y:S01]  /*1a10*/  F2FP.BF16.PACK_AB R11, R15, R14 ;  /* 0x0000000e0f0b723e */ /* 0x000fe200000010ff */
[----:B------:R-:W-:-:S04]  /*1a20*/  IMAD.WIDE R6, R26, R7, c[0x0][0x198] ;  /* 0x000066001a067625 */ /* 0x000fc800078e0207 */
[----:B------:R0:W-:Y:S04]  /*1a30*/  @!P1 STG.E.128 [R4.64], R8 ;  /* 0x0000000804009986 */ /* 0x0001e8000c101d26 */
[----:B------:R0:W-:Y:S01]  /*1a40*/  @!P1 STG.E.128 [R6.64], R8 ;  /* 0x0000000806009986 */ /* 0x0001e2000c101d26 */
[----:B------:R-:W-:Y:S05]  /*1a50*/  @P0 BRA `(.L_x_2) ;  /* 0xfffffb2000000947 */ /* 0x000fea000383ffff */
[----:B------:R-:W-:Y:S05]  /*1a60*/  EXIT ;  /* 0x000000000000794d */ /* 0x000fea0003800000 */
.L_x_3:
[----:B------:R-:W-:-:S00]  /*1a70*/  BRA `(.L_x_3) ;  /* 0xfffffff000007947 */ /* 0x000fc0000383ffff */
[----:B------:R-:W-:-:S00]  /*1a80*/  NOP ;  /* 0x0000000000007918 */ /* 0x000fc00000000000 */
[----:B------:R-:W-:-:S00]  /*1a90*/  NOP ;  /* 0x0000000000007918 */ /* 0x000fc00000000000 */
[----:B------:R-:W-:-:S00]  /*1aa0*/  NOP ;  /* 0x0000000000007918 */ /* 0x000fc00000000000 */
[----:B------:R-:W-:-:S00]  /*1ab0*/  NOP ;  /* 0x0000000000007918 */ /* 0x000fc00000000000 */
[----:B------:R-:W-:-:S00]  /*1ac0*/  NOP ;  /* 0x0000000000007918 */ /* 0x000fc00000000000 */
[----:B------:R-:W-:-:S00]  /*1ad0*/  NOP ;  /* 0x0000000000007918 */ /* 0x000fc00000000000 */
[----:B------:R-:W-:-:S00]  /*1ae0*/  NOP ;  /* 0x0000000000007918 */ /* 0x000fc00000000000 */
[----:B------:R-:W-:-:S00]  /*1af0*/  NOP ;  /* 0x0000000000007918 */ /* 0x000fc00000000000 */
.L_x_4:


//--------------------- .nv.global.init           --------------------------
	.section	.nv.global.init,"aw",@progbits
.nv.global.init:
	.type		_$_str,@object
	.size		_$_str,(assertFunc_0 - _$_str)
_$_str:
        /*0000*/ 	.byte	0x5f, 0x5f, 0x43, 0x55, 0x44, 0x41, 0x5f, 0x46, 0x54, 0x5a, 0x00
	.type		assertFunc_0,@object
	.size		assertFunc_0,(assertFile_0 - assertFunc_0)
assertFunc_0:
        /*000b*/ 	.byte	0x5f, 0x63, 0x61, 0x6c, 0x6c, 0x5f, 0x77, 0x69, 0x74, 0x68, 0x5f, 0x66, 0x72, 0x61, 0x6d, 0x65
        /*001b*/ 	.byte	0x73, 0x5f, 0x72, 0x65, 0x6d, 0x6f, 0x76, 0x65, 0x64
	.type		assertFile_0,@object
	.size		assertFile_0,(assertMessage_0 - assertFile_0)
assertFile_0:
        /*0024*/ 	.byte	0x3c, 0x66, 0x72, 0x6f, 0x7a, 0x65, 0x6e, 0x20, 0x69, 0x6d, 0x70, 0x6f, 0x72, 0x74, 0x6c, 0x69
        /*0034*/ 	.byte	0x62, 0x2e, 0x5f, 0x62, 0x6f, 0x6f, 0x74, 0x73, 0x74, 0x72, 0x61, 0x70, 0x5f, 0x65, 0x78, 0x74
        /*0044*/ 	.byte	0x65, 0x72, 0x6e, 0x61, 0x6c, 0x3e
	.type		assertMessage_0,@object
	.size		assertMessage_0,(.L_2 - assertMessage_0)
assertMessage_0:
        /*004a*/ 	.byte	0x69, 0x6e, 0x64, 0x65, 0x78, 0x20, 0x6f, 0x75, 0x74, 0x20, 0x6f, 0x66, 0x20, 0x62, 0x6f, 0x75
        /*005a*/ 	.byte	0x6e, 0x64, 0x73, 0x3a, 0x20, 0x30, 0x20, 0x3c, 0x3d, 0x20, 0x74, 0x6d, 0x70, 0x32, 0x33, 0x20
        /*006a*/ 	.byte	0x3c, 0x20, 0x32, 0x38, 0x38, 0x32, 0x35, 0x36
.L_2:


//--------------------- .nv.shared.triton__0d1d2d3d4d5d6d7d8de9de --------------------------
	.section	.nv.shared.triton__0d1d2d3d4d5d6d7d8de9de,"aw",@nobits
	.align	16


//--------------------- SYMBOLS --------------------------

	.type		__assertfail,@function
